	.headerflags	@"EF_CUDA_TEXMODE_UNIFIED EF_CUDA_64BIT_ADDRESS EF_CUDA_ACCELERATORS EF_CUDA_SM90 EF_CUDA_VIRTUAL_SM(EF_CUDA_SM90)"
	.elftype	@"ET_EXEC"


//--------------------- .nv.info                  --------------------------
	.section	.nv.info,"",@"SHT_CUDA_INFO"
	.align	4


	//----- nvinfo : EIATTR_REGCOUNT
	.align		4
        /*0000*/ 	.byte	0x04, 0x2f
        /*0002*/ 	.short	(.L_3 - .L_2)
	.align		4
.L_2:
        /*0004*/ 	.word	index@(triton_poi_fused__native_batch_norm_legit_no_training_avg_pool2d_relu_50)
        /*0008*/ 	.word	0x00000018


	//----- nvinfo : EIATTR_MIN_STACK_SIZE
	.align		4
.L_3:
        /*000c*/ 	.byte	0x04, 0x12
        /*000e*/ 	.short	(.L_5 - .L_4)
	.align		4
.L_4:
        /*0010*/ 	.word	index@(triton_poi_fused__native_batch_norm_legit_no_training_avg_pool2d_relu_50)
        /*0014*/ 	.word	0x00000000


	//----- nvinfo : EIATTR_FRAME_SIZE
	.align		4
.L_5:
        /*0018*/ 	.byte	0x04, 0x11
        /*001a*/ 	.short	(.L_7 - .L_6)
	.align		4
.L_6:
        /*001c*/ 	.word	index@(triton_poi_fused__native_batch_norm_legit_no_training_avg_pool2d_relu_50)
        /*0020*/ 	.word	0x00000000


	//----- nvinfo : EIATTR_MIN_STACK_SIZE
	.align		4
.L_7:
        /*0024*/ 	.byte	0x04, 0x12
        /*0026*/ 	.short	(.L_9 - .L_8)
	.align		4
.L_8:
        /*0028*/ 	.word	index@(triton_poi_fused__native_batch_norm_legit_no_training_avg_pool2d_relu_50)
        /*002c*/ 	.word	0x00000000
.L_9:


//--------------------- .nv.info.triton_poi_fused__native_batch_norm_legit_no_training_avg_pool2d_relu_50 --------------------------
	.section	.nv.info.triton_poi_fused__native_batch_norm_legit_no_training_avg_pool2d_relu_50,"",@"SHT_CUDA_INFO"
	.sectionflags	@""
	.align	4


	//----- nvinfo : EIATTR_CUDA_API_VERSION
	.align		4
        /*0000*/ 	.byte	0x04, 0x37
        /*0002*/ 	.short	(.L_11 - .L_10)
.L_10:
        /*0004*/ 	.word	0x0000007c


	//----- nvinfo : EIATTR_KPARAM_INFO
	.align		4
.L_11:
        /*0008*/ 	.byte	0x04, 0x17
        /*000a*/ 	.short	(.L_13 - .L_12)
.L_12:
        /*000c*/ 	.word	0x00000000
        /*0010*/ 	.short	0x0007
        /*0012*/ 	.short	0x0038
        /*0014*/ 	.byte	0x00, 0xf0, 0x11, 0x00


	//----- nvinfo : EIATTR_KPARAM_INFO
	.align		4
.L_13:
        /*0018*/ 	.byte	0x04, 0x17
        /*001a*/ 	.short	(.L_15 - .L_14)
.L_14:
        /*001c*/ 	.word	0x00000000
        /*0020*/ 	.short	0x0006
        /*0022*/ 	.short	0x0030
        /*0024*/ 	.byte	0x00, 0xf4, 0x21, 0x00


	//----- nvinfo : EIATTR_KPARAM_INFO
	.align		4
.L_15:
        /*0028*/ 	.byte	0x04, 0x17
        /*002a*/ 	.short	(.L_17 - .L_16)
.L_16:
        /*002c*/ 	.word	0x00000000
        /*0030*/ 	.short	0x0005
        /*0032*/ 	.short	0x0028
        /*0034*/ 	.byte	0x00, 0xf4, 0x21, 0x00


	//----- nvinfo : EIATTR_KPARAM_INFO
	.align		4
.L_17:
        /*0038*/ 	.byte	0x04, 0x17
        /*003a*/ 	.short	(.L_19 - .L_18)
.L_18:
        /*003c*/ 	.word	0x00000000
        /*0040*/ 	.short	0x0004
        /*0042*/ 	.short	0x0020
        /*0044*/ 	.byte	0x00, 0xf4, 0x21, 0x00


	//----- nvinfo : EIATTR_KPARAM_INFO
	.align		4
.L_19:
        /*0048*/ 	.byte	0x04, 0x17
        /*004a*/ 	.short	(.L_21 - .L_20)
.L_20:
        /*004c*/ 	.word	0x00000000
        /*0050*/ 	.short	0x0003
        /*0052*/ 	.short	0x0018
        /*0054*/ 	.byte	0x00, 0xf4, 0x21, 0x00


	//----- nvinfo : EIATTR_KPARAM_INFO
	.align		4
.L_21:
        /*0058*/ 	.byte	0x04, 0x17
        /*005a*/ 	.short	(.L_23 - .L_22)
.L_22:
        /*005c*/ 	.word	0x00000000
        /*0060*/ 	.short	0x0002
        /*0062*/ 	.short	0x0010
        /*0064*/ 	.byte	0x00, 0xf4, 0x21, 0x00


	//----- nvinfo : EIATTR_KPARAM_INFO
	.align		4
.L_23:
        /*0068*/ 	.byte	0x04, 0x17
        /*006a*/ 	.short	(.L_25 - .L_24)
.L_24:
        /*006c*/ 	.word	0x00000000
        /*0070*/ 	.short	0x0001
        /*0072*/ 	.short	0x0008
        /*0074*/ 	.byte	0x00, 0xf4, 0x21, 0x00


	//----- nvinfo : EIATTR_KPARAM_INFO
	.align		4
.L_25:
        /*0078*/ 	.byte	0x04, 0x17
        /*007a*/ 	.short	(.L_27 - .L_26)
.L_26:
        /*007c*/ 	.word	0x00000000
        /*0080*/ 	.short	0x0000
        /*0082*/ 	.short	0x0000
        /*0084*/ 	.byte	0x00, 0xf4, 0x21, 0x00


	//----- nvinfo : EIATTR_SPARSE_MMA_MASK
	.align		4
.L_27:
        /*0088*/ 	.byte	0x03, 0x50
        /*008a*/ 	.short	0x0000


	//----- nvinfo : EIATTR_MAXREG_COUNT
	.align		4
        /*008c*/ 	.byte	0x03, 0x1b
        /*008e*/ 	.short	0x00ff


	//----- nvinfo : EIATTR_EXIT_INSTR_OFFSETS
	.align		4
        /*0090*/ 	.byte	0x04, 0x1c
        /*0092*/ 	.short	(.L_29 - .L_28)


	//   ....[0]....
.L_28:
        /*0094*/ 	.word	0x00000450


	//----- nvinfo : EIATTR_REQNTID
	.align		4
.L_29:
        /*0098*/ 	.byte	0x04, 0x10
        /*009a*/ 	.short	(.L_31 - .L_30)
.L_30:
        /*009c*/ 	.word	0x00000080
        /*00a0*/ 	.word	0x00000001
        /*00a4*/ 	.word	0x00000001


	//----- nvinfo : EIATTR_CBANK_PARAM_SIZE
	.align		4
.L_31:
        /*00a8*/ 	.byte	0x03, 0x19
        /*00aa*/ 	.short	0x003c


	//----- nvinfo : EIATTR_PARAM_CBANK
	.align		4
        /*00ac*/ 	.byte	0x04, 0x0a
        /*00ae*/ 	.short	(.L_33 - .L_32)
	.align		4
.L_32:
        /*00b0*/ 	.word	index@(.nv.constant0.triton_poi_fused__native_batch_norm_legit_no_training_avg_pool2d_relu_50)
        /*00b4*/ 	.short	0x0210
        /*00b6*/ 	.short	0x003c


	//----- nvinfo : EIATTR_SW_WAR
	.align		4
.L_33:
        /*00b8*/ 	.byte	0x04, 0x36
        /*00ba*/ 	.short	(.L_35 - .L_34)
.L_34:
        /*00bc*/ 	.word	0x00000008
.L_35:


//--------------------- .nv.callgraph             --------------------------
	.section	.nv.callgraph,"",@"SHT_CUDA_CALLGRAPH"
	.align	4
	.sectionentsize	8
	.align		4
        /*0000*/ 	.word	0x00000000
	.align		4
        /*0004*/ 	.word	0xffffffff
	.align		4
        /*0008*/ 	.word	0x00000000
	.align		4
        /*000c*/ 	.word	0xfffffffe
	.align		4
        /*0010*/ 	.word	0x00000000
	.align		4
        /*0014*/ 	.word	0xfffffffd
	.align		4
        /*0018*/ 	.word	0x00000000
	.align		4
        /*001c*/ 	.word	0xfffffffc


//--------------------- .nv.constant4             --------------------------
	.section	.nv.constant4,"a",@progbits
	.align	8
	.align		8
.nv.constant4:
        /*0000*/ 	.dword	_$_str
	.align		8
        /*0008*/ 	.dword	_$_str_$_2


//--------------------- .text.triton_poi_fused__native_batch_norm_legit_no_training_avg_pool2d_relu_50 --------------------------
	.section	.text.triton_poi_fused__native_batch_norm_legit_no_training_avg_pool2d_relu_50,"ax",@progbits
	.align	128
        .global         triton_poi_fused__native_batch_norm_legit_no_training_avg_pool2d_relu_50
        .type           triton_poi_fused__native_batch_norm_legit_no_training_avg_pool2d_relu_50,@function
        .size           triton_poi_fused__native_batch_norm_legit_no_training_avg_pool2d_relu_50,(.L_x_1 - triton_poi_fused__native_batch_norm_legit_no_training_avg_pool2d_relu_50)
        .other          triton_poi_fused__native_batch_norm_legit_no_training_avg_pool2d_relu_50,@"STO_CUDA_ENTRY STV_DEFAULT"
triton_poi_fused__native_batch_norm_legit_no_training_avg_pool2d_relu_50:
.text.triton_poi_fused__native_batch_norm_legit_no_training_avg_pool2d_relu_50:
[----:B------:R-:W-:Y:S01]  /*0000*/  LDC R1, c[0x0][0x28] ;  /* 0x00000a00ff017b82 */ /* 0x000fe20000000800 */
[----:B------:R-:W1:Y:S07]  /*0010*/  S2R R0, SR_TID.X ;  /* 0x0000000000007919 */ /* 0x000e6e0000002100 */
[----:B------:R-:W2:Y:S01]  /*0020*/  LDC.64 R12, c[0x0][0x220] ;  /* 0x00008800ff0c7b82 */ /* 0x000ea20000000a00 */
[----:B------:R-:W-:Y:S01]  /*0030*/  ULDC.64 UR4, c[0x0][0x208] ;  /* 0x0000820000047ab9 */ /* 0x000fe20000000a00 */
[----:B------:R-:W3:Y:S06]  /*0040*/  S2R R3, SR_CTAID.X ;  /* 0x0000000000037919 */ /* 0x000eec0000002500 */
[----:B------:R-:W4:Y:S08]  /*0050*/  LDC.64 R8, c[0x0][0x210] ;  /* 0x00008400ff087b82 */ /* 0x000f300000000a00 */
[----:B------:R-:W5:Y:S08]  /*0060*/  LDC.64 R10, c[0x0][0x218] ;  /* 0x00008600ff0a7b82 */ /* 0x000f700000000a00 */
[----:B------:R-:W4:Y:S01]  /*0070*/  LDC.64 R4, c[0x0][0x230] ;  /* 0x00008c00ff047b82 */ /* 0x000f220000000a00 */
[----:B-1----:R-:W-:-:S02]  /*0080*/  LOP3.LUT R0, R0, 0x7f, RZ, 0xc0, !PT ;  /* 0x0000007f00007812 */ /* 0x002fc400078ec0ff */
[----:B---3--:R-:W-:Y:S02]  /*0090*/  SHF.R.S32.HI R2, RZ, 0x18, R3 ;  /* 0x00000018ff027819 */ /* 0x008fe40000011403 */
[----:B------:R-:W-:Y:S02]  /*00a0*/  LEA R0, R3, R0, 0x7 ;  /* 0x0000000003007211 */ /* 0x000fe400078e38ff */
[----:B------:R-:W-:-:S04]  /*00b0*/  SGXT R3, R2, 0x1 ;  /* 0x000000010203781a */ /* 0x000fc80000000200 */
[----:B------:R-:W-:-:S04]  /*00c0*/  LEA.HI R3, R3, R0, RZ, 0x2 ;  /* 0x0000000003037211 */ /* 0x000fc800078f10ff */
[--C-:B------:R-:W-:Y:S02]  /*00d0*/  SHF.R.S32.HI R7, RZ, 0x2, R3.reuse ;  /* 0x00000002ff077819 */ /* 0x100fe40000011403 */
[----:B------:R-:W-:-:S04]  /*00e0*/  SHF.R.S32.HI R2, RZ, 0x1f, R3 ;  /* 0x0000001fff027819 */ /* 0x000fc80000011403 */
[----:B------:R-:W-:-:S04]  /*00f0*/  LEA.HI R2, R2, R7, RZ, 0x9 ;  /* 0x0000000702027211 */ /* 0x000fc800078f48ff */
[----:B------:R-:W-:-:S04]  /*0100*/  LOP3.LUT R2, R2, 0xfffffe00, RZ, 0xc0, !PT ;  /* 0xfffffe0002027812 */ /* 0x000fc800078ec0ff */
[----:B------:R-:W-:-:S05]  /*0110*/  IADD3 R7, R7, -R2, RZ ;  /* 0x8000000207077210 */ /* 0x000fca0007ffe0ff */
[----:B--2---:R-:W-:-:S05]  /*0120*/  IMAD.WIDE R12, R7, 0x4, R12 ;  /* 0x00000004070c7825 */ /* 0x004fca00078e020c */
[----:B------:R1:W2:Y:S01]  /*0130*/  LDG.E.EL R6, desc[UR4][R12.64] ;  /* 0x000000040c067981 */ /* 0x0002a2000c2e1900 */
[----:B------:R-:W-:-:S04]  /*0140*/  LEA.HI R2, R0, R0, RZ, 0x1 ;  /* 0x0000000000027211 */ /* 0x000fc800078f08ff */
[C---:B------:R-:W-:Y:S02]  /*0150*/  LOP3.LUT R3, R2.reuse, 0x7ffffffe, RZ, 0xc0, !PT ;  /* 0x7ffffffe02037812 */ /* 0x040fe400078ec0ff */
[----:B------:R-:W-:-:S03]  /*0160*/  SHF.L.U32 R2, R2, 0x2, RZ ;  /* 0x0000000202027819 */ /* 0x000fc600000006ff */
[----:B------:R-:W-:Y:S01]  /*0170*/  IMAD.IADD R3, R0, 0x1, -R3 ;  /* 0x0000000100037824 */ /* 0x000fe200078e0a03 */
[----:B------:R-:W-:-:S04]  /*0180*/  LOP3.LUT R2, R2, 0xfffffff8, RZ, 0xc0, !PT ;  /* 0xfffffff802027812 */ /* 0x000fc800078ec0ff */
[----:B------:R-:W-:Y:S02]  /*0190*/  LEA R17, R3, R2, 0x1 ;  /* 0x0000000203117211 */ /* 0x000fe400078e08ff */
[----:B------:R-:W3:Y:S02]  /*01a0*/  LDC.64 R2, c[0x0][0x228] ;  /* 0x00008a00ff027b82 */ /* 0x000ee40000000a00 */
[----:B------:R-:W-:Y:S01]  /*01b0*/  IADD3 R21, R17, 0x5, RZ ;  /* 0x0000000511157810 */ /* 0x000fe20007ffe0ff */
[C---:B-1----:R-:W-:Y:S02]  /*01c0*/  VIADD R13, R17.reuse, 0x4 ;  /* 0x00000004110d7836 */ /* 0x042fe40000000000 */
[----:B----4-:R-:W-:-:S04]  /*01d0*/  IMAD.WIDE R14, R17, 0x4, R8 ;  /* 0x00000004110e7825 */ /* 0x010fc800078e0208 */
[----:B------:R-:W-:Y:S01]  /*01e0*/  IMAD.WIDE R16, R13, 0x4, R8 ;  /* 0x000000040d107825 */ /* 0x000fe200078e0208 */
[----:B------:R-:W4:Y:S03]  /*01f0*/  LDG.E.EL R12, desc[UR4][R14.64] ;  /* 0x000000040e0c7981 */ /* 0x000f26000c2e1900 */
[----:B-----5:R-:W-:Y:S01]  /*0200*/  IMAD.WIDE R18, R7, 0x4, R10 ;  /* 0x0000000407127825 */ /* 0x020fe200078e020a */
[----:B------:R-:W4:Y:S03]  /*0210*/  LDG.E.EL R13, desc[UR4][R14.64+0x4] ;  /* 0x000004040e0d7981 */ /* 0x000f26000c2e1900 */
[----:B------:R-:W-:Y:S02]  /*0220*/  IMAD.WIDE R10, R21, 0x4, R8 ;  /* 0x00000004150a7825 */ /* 0x000fe400078e0208 */
[----:B------:R-:W5:Y:S04]  /*0230*/  LDG.E.EL R8, desc[UR4][R16.64] ;  /* 0x0000000410087981 */ /* 0x000f68000c2e1900 */
[----:B------:R-:W5:Y:S04]  /*0240*/  LDG.E.EL R9, desc[UR4][R18.64] ;  /* 0x0000000412097981 */ /* 0x000f68000c2e1900 */
[----:B------:R1:W5:Y:S01]  /*0250*/  LDG.E.EL R10, desc[UR4][R10.64] ;  /* 0x000000040a0a7981 */ /* 0x000362000c2e1900 */
[----:B0-----:R-:W-:-:S02]  /*0260*/  IMAD.WIDE R20, R7, 0x4, R4 ;  /* 0x0000000407147825 */ /* 0x001fc400078e0204 */
[----:B------:R-:W0:Y:S02]  /*0270*/  LDC.64 R4, c[0x0][0x238] ;  /* 0x00008e00ff047b82 */ /* 0x000e240000000a00 */
[----:B---3--:R-:W-:Y:S02]  /*0280*/  IMAD.WIDE R2, R7, 0x4, R2 ;  /* 0x0000000407027825 */ /* 0x008fe400078e0202 */
[----:B------:R-:W3:Y:S04]  /*0290*/  LDG.E.EL R20, desc[UR4][R20.64] ;  /* 0x0000000414147981 */ /* 0x000ee8000c2e1900 */
[----:B------:R1:W3:Y:S02]  /*02a0*/  LDG.E.EL R7, desc[UR4][R2.64] ;  /* 0x0000000402077981 */ /* 0x0002e4000c2e1900 */
[----:B-1----:R-:W-:Y:S01]  /*02b0*/  HFMA2.MMA R11, -RZ, RZ, 1.625, 0 ;  /* 0x3e800000ff0b7435 */ /* 0x002fe200000001ff */
[----:B------:R-:W1:Y:S01]  /*02c0*/  LDC.64 R2, c[0x0][0x240] ;  /* 0x00009000ff027b82 */ /* 0x000e620000000a00 */
[----:B0-----:R-:W-:-:S04]  /*02d0*/  IMAD.WIDE R4, R0, 0x4, R4 ;  /* 0x0000000400047825 */ /* 0x001fc800078e0204 */
[----:B-1----:R-:W-:-:S04]  /*02e0*/  IMAD.WIDE R2, R0, 0x4, R2 ;  /* 0x0000000400027825 */ /* 0x002fc800078e0202 */
[----:B--2---:R-:W-:-:S04]  /*02f0*/  FADD R6, R6, 9.9999997473787516356e-06 ;  /* 0x3727c5ac06067421 */ /* 0x004fc80000000000 */
[----:B------:R-:W0:Y:S02]  /*0300*/  MUFU.SQRT R14, R6 ;  /* 0x00000006000e7308 */ /* 0x000e240000002000 */
[C---:B0-----:R-:W-:Y:S02]  /*0310*/  FSETP.GT.AND P0, PT, R14.reuse, 8.50705917302346158658e+37, PT ;  /* 0x7e8000000e00780b */ /* 0x041fe40003f04000 */
[----:B------:R-:W-:-:S11]  /*0320*/  FSETP.GEU.AND P1, PT, R14, 1.175494350822287508e-38, PT ;  /* 0x008000000e00780b */ /* 0x000fd60003f2e000 */
[----:B------:R-:W-:-:S04]  /*0330*/  @P0 FMUL R14, R14, 0.25 ;  /* 0x3e8000000e0e0820 */ /* 0x000fc80000400000 */
[----:B------:R-:W-:Y:S01]  /*0340*/  @!P1 FMUL R14, R14, 16777216 ;  /* 0x4b8000000e0e9820 */ /* 0x000fe20000400000 */
[----:B----4-:R-:W-:-:S05]  /*0350*/  FADD R13, R12, R13 ;  /* 0x0000000d0c0d7221 */ /* 0x010fca0000000000 */
[----:B------:R-:W0:Y:S01]  /*0360*/  MUFU.RCP R14, R14 ;  /* 0x0000000e000e7308 */ /* 0x000e220000001000 */
[----:B------:R-:W-:Y:S01]  /*0370*/  FSEL R11, R11, 1, P0 ;  /* 0x3f8000000b0b7808 */ /* 0x000fe20000000000 */
[----:B-----5:R-:W-:Y:S01]  /*0380*/  FADD R13, R8, R13 ;  /* 0x0000000d080d7221 */ /* 0x020fe20000000000 */
[----:B------:R-:W-:-:S03]  /*0390*/  LOP3.LUT R9, R9, 0x80000000, RZ, 0x3c, !PT ;  /* 0x8000000009097812 */ /* 0x000fc600078e3cff */
[----:B------:R-:W-:Y:S01]  /*03a0*/  @!P1 FMUL R11, R11, 16777216 ;  /* 0x4b8000000b0b9820 */ /* 0x000fe20000400000 */
[----:B------:R-:W-:-:S04]  /*03b0*/  FADD R10, R10, R13 ;  /* 0x0000000d0a0a7221 */ /* 0x000fc80000000000 */
[----:B------:R-:W-:Y:S01]  /*03c0*/  FFMA R9, R10, 0.25, R9 ;  /* 0x3e8000000a097823 */ /* 0x000fe20000000009 */
[----:B0-----:R-:W-:-:S04]  /*03d0*/  FMUL R6, R14, R11 ;  /* 0x0000000b0e067220 */ /* 0x001fc80000400000 */
[----:B------:R-:W-:-:S04]  /*03e0*/  FMUL R6, R9, R6 ;  /* 0x0000000609067220 */ /* 0x000fc80000400000 */
[----:B---3--:R-:W-:Y:S01]  /*03f0*/  FFMA R6, R7, R6, R20 ;  /* 0x0000000607067223 */ /* 0x008fe20000000014 */
[----:B------:R-:W-:-:S04]  /*0400*/  FMUL R7, R10, 0.25 ;  /* 0x3e8000000a077820 */ /* 0x000fc80000400000 */
[----:B------:R-:W-:-:S04]  /*0410*/  FSETP.GEU.AND P0, PT, R6, RZ, PT ;  /* 0x000000ff0600720b */ /* 0x000fc80003f0e000 */
[----:B------:R-:W-:Y:S01]  /*0420*/  FSEL R9, R6, RZ, P0 ;  /* 0x000000ff06097208 */ /* 0x000fe20000000000 */
[----:B------:R-:W-:Y:S04]  /*0430*/  STG.E desc[UR4][R4.64], R7 ;  /* 0x0000000704007986 */ /* 0x000fe8000c101904 */
[----:B------:R-:W-:Y:S01]  /*0440*/  STG.E desc[UR4][R2.64], R9 ;  /* 0x0000000902007986 */ /* 0x000fe2000c101904 */
[----:B------:R-:W-:Y:S05]  /*0450*/  EXIT ;  /* 0x000000000000794d */ /* 0x000fea0003800000 */
.L_x_0:
[----:B------:R-:W-:-:S00]  /*0460*/  BRA `(.L_x_0) ;  /* 0xfffffffc00fc7947 */ /* 0x000fc0000383ffff */
[----:B------:R-:W-:-:S00]  /*0470*/  NOP ;  /* 0x0000000000007918 */ /* 0x000fc00000000000 */
        /* <DEDUP_REMOVED lines=8> */
.L_x_1:


//--------------------- .nv.global.init           --------------------------
	.section	.nv.global.init,"aw",@progbits
.nv.global.init:
	.type		_$_str,@object
	.size		_$_str,(_$_str_$_2 - _$_str)
_$_str:
        /*0000*/ 	.byte	0x5f, 0x5f, 0x43, 0x55, 0x44, 0x41, 0x5f, 0x46, 0x54, 0x5a, 0x00
	.type		_$_str_$_2,@object
	.size		_$_str_$_2,(.L_1 - _$_str_$_2)
_$_str_$_2:
        /*000b*/ 	.byte	0x5f, 0x5f, 0x43, 0x55, 0x44, 0x41, 0x5f, 0x50, 0x52, 0x45, 0x43, 0x5f, 0x53, 0x51, 0x52, 0x54
        /*001b*/ 	.byte	0x00
.L_1:


//--------------------- .nv.constant0.triton_poi_fused__native_batch_norm_legit_no_training_avg_pool2d_relu_50 --------------------------
	.section	.nv.constant0.triton_poi_fused__native_batch_norm_legit_no_training_avg_pool2d_relu_50,"a",@progbits
	.sectionflags	@""
	.align	4
.nv.constant0.triton_poi_fused__native_batch_norm_legit_no_training_avg_pool2d_relu_50:
	.zero		588
